//
// Generated by NVIDIA NVVM Compiler
//
// Compiler Build ID: CL-36424714
// Cuda compilation tools, release 13.0, V13.0.88
// Based on NVVM 20.0.0
//

.version 9.0
.target sm_100
.address_size 64

	// .globl	_Z14blockMinKernelPKfPfi
.extern .shared .align 16 .b8 smem[];

.visible .entry _Z14blockMinKernelPKfPfi(
	.param .u64 .ptr .align 1 _Z14blockMinKernelPKfPfi_param_0,
	.param .u64 .ptr .align 1 _Z14blockMinKernelPKfPfi_param_1,
	.param .u32 _Z14blockMinKernelPKfPfi_param_2
)
{
	.reg .pred 	%p<7>;
	.reg .b32 	%r<14>;
	.reg .b32 	%f<8>;
	.reg .b64 	%rd<9>;

	ld.param.u64 	%rd1, [_Z14blockMinKernelPKfPfi_param_0];
	ld.param.u64 	%rd2, [_Z14blockMinKernelPKfPfi_param_1];
	ld.param.u32 	%r8, [_Z14blockMinKernelPKfPfi_param_2];
	mov.u32 	%r1, %tid.x;
	mov.u32 	%r2, %ctaid.x;
	mov.u32 	%r13, %ntid.x;
	mad.lo.s32 	%r4, %r2, %r13, %r1;
	setp.ge.s32 	%p1, %r4, %r8;
	mov.f32 	%f7, 0f7F7FFFFF;
	@%p1 bra 	$L__BB0_2;
	cvta.to.global.u64 	%rd3, %rd1;
	mul.wide.s32 	%rd4, %r4, 4;
	add.s64 	%rd5, %rd3, %rd4;
	ld.global.nc.f32 	%f7, [%rd5];
$L__BB0_2:
	shl.b32 	%r9, %r1, 2;
	mov.u32 	%r10, smem;
	add.s32 	%r5, %r10, %r9;
	st.shared.f32 	[%r5], %f7;
	bar.sync 	0;
	setp.lt.u32 	%p2, %r13, 2;
	@%p2 bra 	$L__BB0_7;
$L__BB0_3:
	mov.u32 	%r6, %r13;
	shr.u32 	%r13, %r6, 1;
	setp.ge.u32 	%p3, %r1, %r13;
	@%p3 bra 	$L__BB0_6;
	shl.b32 	%r11, %r13, 2;
	add.s32 	%r12, %r5, %r11;
	ld.shared.f32 	%f3, [%r12];
	ld.shared.f32 	%f5, [%r5];
	setp.geu.f32 	%p4, %f3, %f5;
	@%p4 bra 	$L__BB0_6;
	st.shared.f32 	[%r5], %f3;
$L__BB0_6:
	bar.sync 	0;
	setp.gt.u32 	%p5, %r6, 3;
	@%p5 bra 	$L__BB0_3;
$L__BB0_7:
	setp.ne.s32 	%p6, %r1, 0;
	@%p6 bra 	$L__BB0_9;
	ld.shared.f32 	%f6, [smem];
	cvta.to.global.u64 	%rd6, %rd2;
	mul.wide.u32 	%rd7, %r2, 4;
	add.s64 	%rd8, %rd6, %rd7;
	st.global.f32 	[%rd8], %f6;
$L__BB0_9:
	ret;

}
	// .globl	_Z17blockArgMinKernelPKfPfPii
.visible .entry _Z17blockArgMinKernelPKfPfPii(
	.param .u64 .ptr .align 1 _Z17blockArgMinKernelPKfPfPii_param_0,
	.param .u64 .ptr .align 1 _Z17blockArgMinKernelPKfPfPii_param_1,
	.param .u64 .ptr .align 1 _Z17blockArgMinKernelPKfPfPii_param_2,
	.param .u32 _Z17blockArgMinKernelPKfPfPii_param_3
)
{
	.reg .pred 	%p<7>;
	.reg .b32 	%r<23>;
	.reg .b32 	%f<8>;
	.reg .b64 	%rd<12>;

	ld.param.u64 	%rd1, [_Z17blockArgMinKernelPKfPfPii_param_0];
	ld.param.u64 	%rd2, [_Z17blockArgMinKernelPKfPfPii_param_1];
	ld.param.u64 	%rd3, [_Z17blockArgMinKernelPKfPfPii_param_2];
	ld.param.u32 	%r13, [_Z17blockArgMinKernelPKfPfPii_param_3];
	mov.u32 	%r22, %ntid.x;
	mov.u32 	%r2, %tid.x;
	mov.u32 	%r3, %ctaid.x;
	mad.lo.s32 	%r4, %r3, %r22, %r2;
	setp.ge.s32 	%p1, %r4, %r13;
	mov.f32 	%f7, 0f7F7FFFFF;
	mov.b32 	%r21, -1;
	@%p1 bra 	$L__BB1_2;
	cvta.to.global.u64 	%rd4, %rd1;
	mul.wide.s32 	%rd5, %r4, 4;
	add.s64 	%rd6, %rd4, %rd5;
	ld.global.nc.f32 	%f7, [%rd6];
	mov.u32 	%r21, %r4;
$L__BB1_2:
	shl.b32 	%r14, %r22, 2;
	mov.u32 	%r15, smem;
	add.s32 	%r6, %r15, %r14;
	shl.b32 	%r16, %r2, 2;
	add.s32 	%r7, %r15, %r16;
	st.shared.f32 	[%r7], %f7;
	add.s32 	%r8, %r6, %r16;
	st.shared.u32 	[%r8], %r21;
	bar.sync 	0;
	setp.lt.u32 	%p2, %r22, 2;
	@%p2 bra 	$L__BB1_7;
$L__BB1_3:
	mov.u32 	%r9, %r22;
	shr.u32 	%r22, %r9, 1;
	setp.ge.u32 	%p3, %r2, %r22;
	@%p3 bra 	$L__BB1_6;
	shl.b32 	%r11, %r22, 2;
	add.s32 	%r17, %r7, %r11;
	ld.shared.f32 	%f3, [%r17];
	ld.shared.f32 	%f5, [%r7];
	setp.geu.f32 	%p4, %f3, %f5;
	@%p4 bra 	$L__BB1_6;
	st.shared.f32 	[%r7], %f3;
	add.s32 	%r18, %r8, %r11;
	ld.shared.u32 	%r19, [%r18];
	st.shared.u32 	[%r8], %r19;
$L__BB1_6:
	bar.sync 	0;
	setp.gt.u32 	%p5, %r9, 3;
	@%p5 bra 	$L__BB1_3;
$L__BB1_7:
	setp.ne.s32 	%p6, %r2, 0;
	@%p6 bra 	$L__BB1_9;
	ld.shared.f32 	%f6, [smem];
	cvta.to.global.u64 	%rd7, %rd2;
	mul.wide.u32 	%rd8, %r3, 4;
	add.s64 	%rd9, %rd7, %rd8;
	st.global.f32 	[%rd9], %f6;
	ld.shared.u32 	%r20, [%r6];
	cvta.to.global.u64 	%rd10, %rd3;
	add.s64 	%rd11, %rd10, %rd8;
	st.global.u32 	[%rd11], %r20;
$L__BB1_9:
	ret;

}


// ===== COMPILED SASS (sm_100) =====

	.target	sm_100

	.elftype	@"ET_EXEC"


//--------------------- .note.nv.tkinfo           --------------------------
	.section	.note.nv.tkinfo,"",@"SHT_NOTE"
	.sectionflags	@"SHF_NOTE_NV_TKINFO"
	.tkinfo
        /*0018*/ 	.word	0x00000002
        /*0030*/ 	.string	""
        /*0030*/ 	.string	"ptxas"
        /*0030*/ 	.string	"Cuda compilation tools, release 13.0, V13.0.88"
        /*0030*/ 	.string	"Build cuda_13.0.r13.0/compiler.36424714_0"
        /*0030*/ 	.string	"-arch sm_100 -m 64 "



//--------------------- .note.nv.cuinfo           --------------------------
	.section	.note.nv.cuinfo,"",@"SHT_NOTE"
	.sectionflags	@"SHF_NOTE_NV_CUINFO"
        /*0018*/ 	.short	0x0002
        /*001a*/ 	.short	0x0064
        /*001c*/ 	.short	0x0082
	.zero		2


//--------------------- .nv.info                  --------------------------
	.section	.nv.info,"",@"SHT_CUDA_INFO"
	.align	4


	//----- nvinfo : EIATTR_REGCOUNT
	.align		4
        /*0000*/ 	.byte	0x04, 0x2f
        /*0002*/ 	.short	(.L_1 - .L_0)
	.align		4
.L_0:
        /*0004*/ 	.word	index@(_Z14blockMinKernelPKfPfi)
        /*0008*/ 	.word	0x0000000a


	//----- nvinfo : EIATTR_FRAME_SIZE
	.align		4
.L_1:
        /*000c*/ 	.byte	0x04, 0x11
        /*000e*/ 	.short	(.L_3 - .L_2)
	.align		4
.L_2:
        /*0010*/ 	.word	index@(_Z14blockMinKernelPKfPfi)
        /*0014*/ 	.word	0x00000000


	//----- nvinfo : EIATTR_REGCOUNT
	.align		4
.L_3:
        /*0018*/ 	.byte	0x04, 0x2f
        /*001a*/ 	.short	(.L_5 - .L_4)
	.align		4
.L_4:
        /*001c*/ 	.word	index@(_Z17blockArgMinKernelPKfPfPii)
        /*0020*/ 	.word	0x0000000e


	//----- nvinfo : EIATTR_FRAME_SIZE
	.align		4
.L_5:
        /*0024*/ 	.byte	0x04, 0x11
        /*0026*/ 	.short	(.L_7 - .L_6)
	.align		4
.L_6:
        /*0028*/ 	.word	index@(_Z17blockArgMinKernelPKfPfPii)
        /*002c*/ 	.word	0x00000000


	//----- nvinfo : EIATTR_MIN_STACK_SIZE
	.align		4
.L_7:
        /*0030*/ 	.byte	0x04, 0x12
        /*0032*/ 	.short	(.L_9 - .L_8)
	.align		4
.L_8:
        /*0034*/ 	.word	index@(_Z17blockArgMinKernelPKfPfPii)
        /*0038*/ 	.word	0x00000000


	//----- nvinfo : EIATTR_MIN_STACK_SIZE
	.align		4
.L_9:
        /*003c*/ 	.byte	0x04, 0x12
        /*003e*/ 	.short	(.L_11 - .L_10)
	.align		4
.L_10:
        /*0040*/ 	.word	index@(_Z14blockMinKernelPKfPfi)
        /*0044*/ 	.word	0x00000000
.L_11:


//--------------------- .nv.compat                --------------------------
	.section	.nv.compat,"",@"SHT_CUDA_COMPAT_INFO"
	.align	4
        /*0000*/ 	.byte	0x02, 0x09, 0x00, 0x00, 0x02, 0x02, 0x01, 0x00, 0x02, 0x05, 0x05, 0x00, 0x03, 0x07, 0x01, 0x01
        /*0010*/ 	.byte	0x02, 0x03, 0x00, 0x00, 0x02, 0x06, 0x01, 0x00, 0x04, 0x0b, 0x08, 0x00, 0x09, 0x00, 0x00, 0x00
        /*0020*/ 	.byte	0x00, 0x00, 0x00, 0x00


//--------------------- .nv.info._Z17blockArgMinKernelPKfPfPii --------------------------
	.section	.nv.info._Z17blockArgMinKernelPKfPfPii,"",@"SHT_CUDA_INFO"
	.sectionflags	@""
	.align	4


	//----- nvinfo : EIATTR_CUDA_API_VERSION
	.align		4
        /*0000*/ 	.byte	0x04, 0x37
        /*0002*/ 	.short	(.L_13 - .L_12)
.L_12:
        /*0004*/ 	.word	0x00000082


	//----- nvinfo : EIATTR_KPARAM_INFO
	.align		4
.L_13:
        /*0008*/ 	.byte	0x04, 0x17
        /*000a*/ 	.short	(.L_15 - .L_14)
.L_14:
        /*000c*/ 	.word	0x00000000
        /*0010*/ 	.short	0x0003
        /*0012*/ 	.short	0x0018
        /*0014*/ 	.byte	0x00, 0xf0, 0x11, 0x00


	//----- nvinfo : EIATTR_KPARAM_INFO
	.align		4
.L_15:
        /*0018*/ 	.byte	0x04, 0x17
        /*001a*/ 	.short	(.L_17 - .L_16)
.L_16:
        /*001c*/ 	.word	0x00000000
        /*0020*/ 	.short	0x0002
        /*0022*/ 	.short	0x0010
        /*0024*/ 	.byte	0x00, 0xf5, 0x21, 0x00


	//----- nvinfo : EIATTR_KPARAM_INFO
	.align		4
.L_17:
        /*0028*/ 	.byte	0x04, 0x17
        /*002a*/ 	.short	(.L_19 - .L_18)
.L_18:
        /*002c*/ 	.word	0x00000000
        /*0030*/ 	.short	0x0001
        /*0032*/ 	.short	0x0008
        /*0034*/ 	.byte	0x00, 0xf5, 0x21, 0x00


	//----- nvinfo : EIATTR_KPARAM_INFO
	.align		4
.L_19:
        /*0038*/ 	.byte	0x04, 0x17
        /*003a*/ 	.short	(.L_21 - .L_20)
.L_20:
        /*003c*/ 	.word	0x00000000
        /*0040*/ 	.short	0x0000
        /*0042*/ 	.short	0x0000
        /*0044*/ 	.byte	0x00, 0xf5, 0x21, 0x00


	//----- nvinfo : EIATTR_SPARSE_MMA_MASK
	.align		4
.L_21:
        /*0048*/ 	.byte	0x03, 0x50
        /*004a*/ 	.short	0x0000


	//----- nvinfo : EIATTR_MAXREG_COUNT
	.align		4
        /*004c*/ 	.byte	0x03, 0x1b
        /*004e*/ 	.short	0x00ff


	//----- nvinfo : EIATTR_NUM_BARRIERS
	.align		4
        /*0050*/ 	.byte	0x02, 0x4c
        /*0052*/ 	.byte	0x01
	.zero		1


	//----- nvinfo : EIATTR_MERCURY_ISA_VERSION
	.align		4
        /*0054*/ 	.byte	0x03, 0x5f
        /*0056*/ 	.short	0x0101


	//----- nvinfo : EIATTR_VRC_CTA_INIT_COUNT
	.align		4
        /*0058*/ 	.byte	0x02, 0x4a
	.zero		1
	.zero		1


	//----- nvinfo : EIATTR_EXIT_INSTR_OFFSETS
	.align		4
        /*005c*/ 	.byte	0x04, 0x1c
        /*005e*/ 	.short	(.L_23 - .L_22)


	//   ....[0]....
.L_22:
        /*0060*/ 	.word	0x000002c0


	//   ....[1]....
        /*0064*/ 	.word	0x00000380


	//----- nvinfo : EIATTR_CRS_STACK_SIZE
	.align		4
.L_23:
        /*0068*/ 	.byte	0x04, 0x1e
        /*006a*/ 	.short	(.L_25 - .L_24)
.L_24:
        /*006c*/ 	.word	0x00000000


	//----- nvinfo : EIATTR_CBANK_PARAM_SIZE
	.align		4
.L_25:
        /*0070*/ 	.byte	0x03, 0x19
        /*0072*/ 	.short	0x001c


	//----- nvinfo : EIATTR_PARAM_CBANK
	.align		4
        /*0074*/ 	.byte	0x04, 0x0a
        /*0076*/ 	.short	(.L_27 - .L_26)
	.align		4
.L_26:
        /*0078*/ 	.word	index@(.nv.constant0._Z17blockArgMinKernelPKfPfPii)
        /*007c*/ 	.short	0x0380
        /*007e*/ 	.short	0x001c


	//----- nvinfo : EIATTR_SW_WAR
	.align		4
.L_27:
        /*0080*/ 	.byte	0x04, 0x36
        /*0082*/ 	.short	(.L_29 - .L_28)
.L_28:
        /*0084*/ 	.word	0x00000008
.L_29:


//--------------------- .nv.info._Z14blockMinKernelPKfPfi --------------------------
	.section	.nv.info._Z14blockMinKernelPKfPfi,"",@"SHT_CUDA_INFO"
	.sectionflags	@""
	.align	4


	//----- nvinfo : EIATTR_CUDA_API_VERSION
	.align		4
        /*0000*/ 	.byte	0x04, 0x37
        /*0002*/ 	.short	(.L_31 - .L_30)
.L_30:
        /*0004*/ 	.word	0x00000082


	//----- nvinfo : EIATTR_KPARAM_INFO
	.align		4
.L_31:
        /*0008*/ 	.byte	0x04, 0x17
        /*000a*/ 	.short	(.L_33 - .L_32)
.L_32:
        /*000c*/ 	.word	0x00000000
        /*0010*/ 	.short	0x0002
        /*0012*/ 	.short	0x0010
        /*0014*/ 	.byte	0x00, 0xf0, 0x11, 0x00


	//----- nvinfo : EIATTR_KPARAM_INFO
	.align		4
.L_33:
        /*0018*/ 	.byte	0x04, 0x17
        /*001a*/ 	.short	(.L_35 - .L_34)
.L_34:
        /*001c*/ 	.word	0x00000000
        /*0020*/ 	.short	0x0001
        /*0022*/ 	.short	0x0008
        /*0024*/ 	.byte	0x00, 0xf5, 0x21, 0x00


	//----- nvinfo : EIATTR_KPARAM_INFO
	.align		4
.L_35:
        /*0028*/ 	.byte	0x04, 0x17
        /*002a*/ 	.short	(.L_37 - .L_36)
.L_36:
        /*002c*/ 	.word	0x00000000
        /*0030*/ 	.short	0x0000
        /*0032*/ 	.short	0x0000
        /*0034*/ 	.byte	0x00, 0xf5, 0x21, 0x00


	//----- nvinfo : EIATTR_SPARSE_MMA_MASK
	.align		4
.L_37:
        /*0038*/ 	.byte	0x03, 0x50
        /*003a*/ 	.short	0x0000


	//----- nvinfo : EIATTR_MAXREG_COUNT
	.align		4
        /*003c*/ 	.byte	0x03, 0x1b
        /*003e*/ 	.short	0x00ff


	//----- nvinfo : EIATTR_NUM_BARRIERS
	.align		4
        /*0040*/ 	.byte	0x02, 0x4c
        /*0042*/ 	.byte	0x01
	.zero		1


	//----- nvinfo : EIATTR_MERCURY_ISA_VERSION
	.align		4
        /*0044*/ 	.byte	0x03, 0x5f
        /*0046*/ 	.short	0x0101


	//----- nvinfo : EIATTR_VRC_CTA_INIT_COUNT
	.align		4
        /*0048*/ 	.byte	0x02, 0x4a
	.zero		1
	.zero		1


	//----- nvinfo : EIATTR_EXIT_INSTR_OFFSETS
	.align		4
        /*004c*/ 	.byte	0x04, 0x1c
        /*004e*/ 	.short	(.L_39 - .L_38)


	//   ....[0]....
.L_38:
        /*0050*/ 	.word	0x00000240


	//   ....[1]....
        /*0054*/ 	.word	0x000002c0


	//----- nvinfo : EIATTR_CRS_STACK_SIZE
	.align		4
.L_39:
        /*0058*/ 	.byte	0x04, 0x1e
        /*005a*/ 	.short	(.L_41 - .L_40)
.L_40:
        /*005c*/ 	.word	0x00000000


	//----- nvinfo : EIATTR_CBANK_PARAM_SIZE
	.align		4
.L_41:
        /*0060*/ 	.byte	0x03, 0x19
        /*0062*/ 	.short	0x0014


	//----- nvinfo : EIATTR_PARAM_CBANK
	.align		4
        /*0064*/ 	.byte	0x04, 0x0a
        /*0066*/ 	.short	(.L_43 - .L_42)
	.align		4
.L_42:
        /*0068*/ 	.word	index@(.nv.constant0._Z14blockMinKernelPKfPfi)
        /*006c*/ 	.short	0x0380
        /*006e*/ 	.short	0x0014


	//----- nvinfo : EIATTR_SW_WAR
	.align		4
.L_43:
        /*0070*/ 	.byte	0x04, 0x36
        /*0072*/ 	.short	(.L_45 - .L_44)
.L_44:
        /*0074*/ 	.word	0x00000008
.L_45:


//--------------------- .nv.callgraph             --------------------------
	.section	.nv.callgraph,"",@"SHT_CUDA_CALLGRAPH"
	.align	4
	.sectionentsize	8
	.align		4
        /*0000*/ 	.word	0x00000000
	.align		4
        /*0004*/ 	.word	0xffffffff
	.align		4
        /*0008*/ 	.word	0x00000000
	.align		4
        /*000c*/ 	.word	0xfffffffe
	.align		4
        /*0010*/ 	.word	0x00000000
	.align		4
        /*0014*/ 	.word	0xfffffffd
	.align		4
        /*0018*/ 	.word	0x00000000
	.align		4
        /*001c*/ 	.word	0xfffffffc


//--------------------- .text._Z17blockArgMinKernelPKfPfPii --------------------------
	.section	.text._Z17blockArgMinKernelPKfPfPii,"ax",@progbits
	.align	128
        .global         _Z17blockArgMinKernelPKfPfPii
        .type           _Z17blockArgMinKernelPKfPfPii,@function
        .size           _Z17blockArgMinKernelPKfPfPii,(.L_x_10 - _Z17blockArgMinKernelPKfPfPii)
        .other          _Z17blockArgMinKernelPKfPfPii,@"STO_CUDA_ENTRY STV_DEFAULT"
_Z17blockArgMinKernelPKfPfPii:
.text._Z17blockArgMinKernelPKfPfPii:
[----:B------:R-:W-:Y:S01]  /*0000*/  LDC R1, c[0x0][0x37c] ;  /* 0x0000df00ff017b82 */ /* 0x000fe20000000800 */
[----:B------:R-:W0:Y:S01]  /*0010*/  S2R R11, SR_TID.X ;  /* 0x00000000000b7919 */ /* 0x000e220000002100 */
[----:B------:R-:W0:Y:S01]  /*0020*/  LDCU UR4, c[0x0][0x360] ;  /* 0x00006c00ff0477ac */ /* 0x000e220008000800 */
[----:B------:R-:W-:Y:S01]  /*0030*/  IMAD.MOV.U32 R6, RZ, RZ, 0x7f7fffff ;  /* 0x7f7fffffff067424 */ /* 0x000fe200078e00ff */
[----:B------:R-:W0:Y:S01]  /*0040*/  S2R R0, SR_CTAID.X ;  /* 0x0000000000007919 */ /* 0x000e220000002500 */
[----:B------:R-:W1:Y:S01]  /*0050*/  LDCU UR5, c[0x0][0x398] ;  /* 0x00007300ff0577ac */ /* 0x000e620008000800 */
[----:B------:R-:W2:Y:S01]  /*0060*/  LDCU.64 UR6, c[0x0][0x358] ;  /* 0x00006b00ff0677ac */ /* 0x000ea20008000a00 */
[----:B0-----:R-:W-:-:S05]  /*0070*/  IMAD R5, R0, UR4, R11 ;  /* 0x0000000400057c24 */ /* 0x001fca000f8e020b */
[----:B-1----:R-:W-:-:S13]  /*0080*/  ISETP.GE.AND P0, PT, R5, UR5, PT ;  /* 0x0000000505007c0c */ /* 0x002fda000bf06270 */
[----:B------:R-:W0:Y:S02]  /*0090*/  @!P0 LDC.64 R2, c[0x0][0x380] ;  /* 0x0000e000ff028b82 */ /* 0x000e240000000a00 */
[----:B0-----:R-:W-:-:S05]  /*00a0*/  @!P0 IMAD.WIDE R2, R5, 0x4, R2 ;  /* 0x0000000405028825 */ /* 0x001fca00078e0202 */
[----:B--2---:R-:W2:Y:S01]  /*00b0*/  @!P0 LDG.E.CONSTANT R6, desc[UR6][R2.64] ;  /* 0x0000000602068981 */ /* 0x004ea2000c1e9900 */
[----:B------:R-:W-:Y:S02]  /*00c0*/  MOV R4, 0x400 ;  /* 0x0000040000047802 */ /* 0x000fe40000000f00 */
[----:B------:R-:W-:Y:S01]  /*00d0*/  MOV R7, 0xffffffff ;  /* 0xffffffff00077802 */ /* 0x000fe20000000f00 */
[----:B------:R-:W0:Y:S01]  /*00e0*/  S2R R9, SR_CgaCtaId ;  /* 0x0000000000097919 */ /* 0x000e220000008800 */
[----:B------:R-:W-:Y:S01]  /*00f0*/  @!P0 IMAD.MOV.U32 R7, RZ, RZ, R5 ;  /* 0x000000ffff078224 */ /* 0x000fe200078e0005 */
[----:B0-----:R-:W-:Y:S01]  /*0100*/  LEA R9, R9, R4, 0x18 ;  /* 0x0000000409097211 */ /* 0x001fe200078ec0ff */
[----:B------:R-:W-:-:S04]  /*0110*/  IMAD.U32 R4, RZ, RZ, UR4 ;  /* 0x00000004ff047e24 */ /* 0x000fc8000f8e00ff */
[C---:B------:R-:W-:Y:S01]  /*0120*/  IMAD R8, R4.reuse, 0x4, R9 ;  /* 0x0000000404087824 */ /* 0x040fe200078e0209 */
[----:B------:R-:W-:Y:S02]  /*0130*/  ISETP.GE.U32.AND P0, PT, R4, 0x2, PT ;  /* 0x000000020400780c */ /* 0x000fe40003f06070 */
[C---:B------:R-:W-:Y:S01]  /*0140*/  LEA R9, R11.reuse, R9, 0x2 ;  /* 0x000000090b097211 */ /* 0x040fe200078e10ff */
[----:B------:R-:W-:-:S04]  /*0150*/  IMAD R10, R11, 0x4, R8 ;  /* 0x000000040b0a7824 */ /* 0x000fc800078e0208 */
[----:B--2---:R0:W-:Y:S04]  /*0160*/  STS [R9], R6 ;  /* 0x0000000609007388 */ /* 0x0041e80000000800 */
[----:B------:R0:W-:Y:S01]  /*0170*/  STS [R10], R7 ;  /* 0x000000070a007388 */ /* 0x0001e20000000800 */
[----:B------:R-:W-:Y:S06]  /*0180*/  BAR.SYNC.DEFER_BLOCKING 0x0 ;  /* 0x0000000000007b1d */ /* 0x000fec0000010000 */
[----:B------:R-:W-:Y:S05]  /*0190*/  @!P0 BRA `(.L_x_0) ;  /* 0x0000000000448947 */ /* 0x000fea0003800000 */
.L_x_3:
[----:B------:R-:W-:Y:S01]  /*01a0*/  MOV R5, R4 ;  /* 0x0000000400057202 */ /* 0x000fe20000000f00 */
[----:B------:R-:W-:Y:S01]  /*01b0*/  BSSY.RECONVERGENT B0, `(.L_x_1) ;  /* 0x000000c000007945 */ /* 0x000fe20003800200 */
[----:B------:R-:W-:-:S04]  /*01c0*/  SHF.R.U32.HI R4, RZ, 0x1, R4 ;  /* 0x00000001ff047819 */ /* 0x000fc80000011604 */
[----:B------:R-:W-:-:S13]  /*01d0*/  ISETP.GE.U32.AND P0, PT, R11, R4, PT ;  /* 0x000000040b00720c */ /* 0x000fda0003f06070 */
[----:B-1----:R-:W-:Y:S05]  /*01e0*/  @P0 BRA `(.L_x_2) ;  /* 0x0000000000200947 */ /* 0x002fea0003800000 */
[----:B------:R-:W-:Y:S01]  /*01f0*/  IMAD R2, R4, 0x4, R9 ;  /* 0x0000000404027824 */ /* 0x000fe200078e0209 */
[----:B------:R-:W-:Y:S05]  /*0200*/  LDS R3, [R9] ;  /* 0x0000000009037984 */ /* 0x000fea0000000800 */
[----:B------:R-:W1:Y:S02]  /*0210*/  LDS R2, [R2] ;  /* 0x0000000002027984 */ /* 0x000e640000000800 */
[----:B-1----:R-:W-:-:S13]  /*0220*/  FSETP.GEU.AND P0, PT, R2, R3, PT ;  /* 0x000000030200720b */ /* 0x002fda0003f0e000 */
[----:B------:R-:W-:Y:S01]  /*0230*/  @!P0 LEA R3, R4, R10, 0x2 ;  /* 0x0000000a04038211 */ /* 0x000fe200078e10ff */
[----:B------:R-:W-:Y:S05]  /*0240*/  @!P0 STS [R9], R2 ;  /* 0x0000000209008388 */ /* 0x000fea0000000800 */
[----:B------:R-:W1:Y:S04]  /*0250*/  @!P0 LDS R3, [R3] ;  /* 0x0000000003038984 */ /* 0x000e680000000800 */
[----:B-1----:R1:W-:Y:S02]  /*0260*/  @!P0 STS [R10], R3 ;  /* 0x000000030a008388 */ /* 0x0023e40000000800 */
.L_x_2:
[----:B------:R-:W-:Y:S05]  /*0270*/  BSYNC.RECONVERGENT B0 ;  /* 0x0000000000007941 */ /* 0x000fea0003800200 */
.L_x_1:
[----:B------:R-:W-:Y:S01]  /*0280*/  BAR.SYNC.DEFER_BLOCKING 0x0 ;  /* 0x0000000000007b1d */ /* 0x000fe20000010000 */
[----:B------:R-:W-:-:S13]  /*0290*/  ISETP.GT.U32.AND P0, PT, R5, 0x3, PT ;  /* 0x000000030500780c */ /* 0x000fda0003f04070 */
[----:B------:R-:W-:Y:S05]  /*02a0*/  @P0 BRA `(.L_x_3) ;  /* 0xfffffffc00bc0947 */ /* 0x000fea000383ffff */
.L_x_0:
[----:B------:R-:W-:-:S13]  /*02b0*/  ISETP.NE.AND P0, PT, R11, RZ, PT ;  /* 0x000000ff0b00720c */ /* 0x000fda0003f05270 */
[----:B------:R-:W-:Y:S05]  /*02c0*/  @P0 EXIT ;  /* 0x000000000000094d */ /* 0x000fea0003800000 */
[----:B------:R-:W2:Y:S01]  /*02d0*/  S2UR UR5, SR_CgaCtaId ;  /* 0x00000000000579c3 */ /* 0x000ea20000008800 */
[----:B------:R-:W-:Y:S01]  /*02e0*/  UMOV UR4, 0x400 ;  /* 0x0000040000047882 */ /* 0x000fe20000000000 */
[----:B0-----:R-:W-:Y:S06]  /*02f0*/  LDS R9, [R8] ;  /* 0x0000000008097984 */ /* 0x001fec0000000800 */
[----:B-1----:R-:W0:Y:S08]  /*0300*/  LDC.64 R2, c[0x0][0x388] ;  /* 0x0000e200ff027b82 */ /* 0x002e300000000a00 */
[----:B------:R-:W1:Y:S01]  /*0310*/  LDC.64 R4, c[0x0][0x390] ;  /* 0x0000e400ff047b82 */ /* 0x000e620000000a00 */
[----:B--2---:R-:W-:Y:S01]  /*0320*/  ULEA UR4, UR5, UR4, 0x18 ;  /* 0x0000000405047291 */ /* 0x004fe2000f8ec0ff */
[----:B0-----:R-:W-:-:S08]  /*0330*/  IMAD.WIDE.U32 R2, R0, 0x4, R2 ;  /* 0x0000000400027825 */ /* 0x001fd000078e0002 */
[----:B------:R-:W0:Y:S01]  /*0340*/  LDS R7, [UR4] ;  /* 0x00000004ff077984 */ /* 0x000e220008000800 */
[----:B-1----:R-:W-:-:S03]  /*0350*/  IMAD.WIDE.U32 R4, R0, 0x4, R4 ;  /* 0x0000000400047825 */ /* 0x002fc600078e0004 */
[----:B0-----:R-:W-:Y:S04]  /*0360*/  STG.E desc[UR6][R2.64], R7 ;  /* 0x0000000702007986 */ /* 0x001fe8000c101906 */
[----:B------:R-:W-:Y:S01]  /*0370*/  STG.E desc[UR6][R4.64], R9 ;  /* 0x0000000904007986 */ /* 0x000fe2000c101906 */
[----:B------:R-:W-:Y:S05]  /*0380*/  EXIT ;  /* 0x000000000000794d */ /* 0x000fea0003800000 */
.L_x_4:
[----:B------:R-:W-:-:S00]  /*0390*/  BRA `(.L_x_4) ;  /* 0xfffffffc00fc7947 */ /* 0x000fc0000383ffff */
[----:B------:R-:W-:-:S00]  /*03a0*/  NOP ;  /* 0x0000000000007918 */ /* 0x000fc00000000000 */
        /* <DEDUP_REMOVED lines=13> */
.L_x_10:


//--------------------- .text._Z14blockMinKernelPKfPfi --------------------------
	.section	.text._Z14blockMinKernelPKfPfi,"ax",@progbits
	.align	128
        .global         _Z14blockMinKernelPKfPfi
        .type           _Z14blockMinKernelPKfPfi,@function
        .size           _Z14blockMinKernelPKfPfi,(.L_x_11 - _Z14blockMinKernelPKfPfi)
        .other          _Z14blockMinKernelPKfPfi,@"STO_CUDA_ENTRY STV_DEFAULT"
_Z14blockMinKernelPKfPfi:
.text._Z14blockMinKernelPKfPfi:
        /* <DEDUP_REMOVED lines=12> */
[----:B------:R-:W0:Y:S01]  /*00c0*/  S2UR UR5, SR_CgaCtaId ;  /* 0x00000000000579c3 */ /* 0x000e220000008800 */
[----:B------:R-:W-:Y:S01]  /*00d0*/  IMAD.U32 R0, RZ, RZ, UR8 ;  /* 0x00000008ff007e24 */ /* 0x000fe2000f8e00ff */
[----:B------:R-:W-:-:S04]  /*00e0*/  UMOV UR4, 0x400 ;  /* 0x0000040000047882 */ /* 0x000fc80000000000 */
[----:B------:R-:W-:Y:S01]  /*00f0*/  ISETP.GE.U32.AND P0, PT, R0, 0x2, PT ;  /* 0x000000020000780c */ /* 0x000fe20003f06070 */
[----:B0-----:R-:W-:-:S06]  /*0100*/  ULEA UR4, UR5, UR4, 0x18 ;  /* 0x0000000405047291 */ /* 0x001fcc000f8ec0ff */
[----:B------:R-:W-:-:S05]  /*0110*/  LEA R5, R7, UR4, 0x2 ;  /* 0x0000000407057c11 */ /* 0x000fca000f8e10ff */
[----:B--2---:R0:W-:Y:S01]  /*0120*/  STS [R5], R4 ;  /* 0x0000000405007388 */ /* 0x0041e20000000800 */
[----:B------:R-:W-:Y:S06]  /*0130*/  BAR.SYNC.DEFER_BLOCKING 0x0 ;  /* 0x0000000000007b1d */ /* 0x000fec0000010000 */
[----:B------:R-:W-:Y:S05]  /*0140*/  @!P0 BRA `(.L_x_5) ;  /* 0x0000000000388947 */ /* 0x000fea0003800000 */
.L_x_8:
[--C-:B0-----:R-:W-:Y:S01]  /*0150*/  IMAD.MOV.U32 R4, RZ, RZ, R0.reuse ;  /* 0x000000ffff047224 */ /* 0x101fe200078e0000 */
[----:B------:R-:W-:Y:S01]  /*0160*/  SHF.R.U32.HI R0, RZ, 0x1, R0 ;  /* 0x00000001ff007819 */ /* 0x000fe20000011600 */
[----:B------:R-:W-:Y:S03]  /*0170*/  BSSY.RECONVERGENT B0, `(.L_x_6) ;  /* 0x0000008000007945 */ /* 0x000fe60003800200 */
[----:B------:R-:W-:-:S13]  /*0180*/  ISETP.GE.U32.AND P0, PT, R7, R0, PT ;  /* 0x000000000700720c */ /* 0x000fda0003f06070 */
[----:B------:R-:W-:Y:S05]  /*0190*/  @P0 BRA `(.L_x_7) ;  /* 0x0000000000140947 */ /* 0x000fea0003800000 */
[----:B------:R-:W-:Y:S01]  /*01a0*/  IMAD R2, R0, 0x4, R5 ;  /* 0x0000000400027824 */ /* 0x000fe200078e0205 */
[----:B------:R-:W-:Y:S05]  /*01b0*/  LDS R3, [R5] ;  /* 0x0000000005037984 */ /* 0x000fea0000000800 */
[----:B------:R-:W0:Y:S02]  /*01c0*/  LDS R2, [R2] ;  /* 0x0000000002027984 */ /* 0x000e240000000800 */
[----:B0-----:R-:W-:-:S13]  /*01d0*/  FSETP.GEU.AND P0, PT, R2, R3, PT ;  /* 0x000000030200720b */ /* 0x001fda0003f0e000 */
[----:B------:R0:W-:Y:S02]  /*01e0*/  @!P0 STS [R5], R2 ;  /* 0x0000000205008388 */ /* 0x0001e40000000800 */
.L_x_7:
[----:B------:R-:W-:Y:S05]  /*01f0*/  BSYNC.RECONVERGENT B0 ;  /* 0x0000000000007941 */ /* 0x000fea0003800200 */
.L_x_6:
[----:B------:R-:W-:Y:S01]  /*0200*/  BAR.SYNC.DEFER_BLOCKING 0x0 ;  /* 0x0000000000007b1d */ /* 0x000fe20000010000 */
[----:B------:R-:W-:-:S13]  /*0210*/  ISETP.GT.U32.AND P0, PT, R4, 0x3, PT ;  /* 0x000000030400780c */ /* 0x000fda0003f04070 */
[----:B------:R-:W-:Y:S05]  /*0220*/  @P0 BRA `(.L_x_8) ;  /* 0xfffffffc00c80947 */ /* 0x000fea000383ffff */
.L_x_5:
[----:B------:R-:W-:-:S13]  /*0230*/  ISETP.NE.AND P0, PT, R7, RZ, PT ;  /* 0x000000ff0700720c */ /* 0x000fda0003f05270 */
[----:B------:R-:W-:Y:S05]  /*0240*/  @P0 EXIT ;  /* 0x000000000000094d */ /* 0x000fea0003800000 */
[----:B------:R-:W1:Y:S01]  /*0250*/  S2UR UR5, SR_CgaCtaId ;  /* 0x00000000000579c3 */ /* 0x000e620000008800 */
[----:B------:R-:W-:-:S07]  /*0260*/  UMOV UR4, 0x400 ;  /* 0x0000040000047882 */ /* 0x000fce0000000000 */
[----:B0-----:R-:W0:Y:S01]  /*0270*/  LDC.64 R2, c[0x0][0x388] ;  /* 0x0000e200ff027b82 */ /* 0x001e220000000a00 */
[----:B-1----:R-:W-:Y:S01]  /*0280*/  ULEA UR4, UR5, UR4, 0x18 ;  /* 0x0000000405047291 */ /* 0x002fe2000f8ec0ff */
[----:B0-----:R-:W-:-:S08]  /*0290*/  IMAD.WIDE.U32 R2, R6, 0x4, R2 ;  /* 0x0000000406027825 */ /* 0x001fd000078e0002 */
[----:B------:R-:W0:Y:S04]  /*02a0*/  LDS R5, [UR4] ;  /* 0x00000004ff057984 */ /* 0x000e280008000800 */
[----:B0-----:R-:W-:Y:S01]  /*02b0*/  STG.E desc[UR6][R2.64], R5 ;  /* 0x0000000502007986 */ /* 0x001fe2000c101906 */
[----:B------:R-:W-:Y:S05]  /*02c0*/  EXIT ;  /* 0x000000000000794d */ /* 0x000fea0003800000 */
.L_x_9:
        /* <DEDUP_REMOVED lines=11> */
.L_x_11:


//--------------------- .nv.shared._Z17blockArgMinKernelPKfPfPii --------------------------
	.section	.nv.shared._Z17blockArgMinKernelPKfPfPii,"aw",@nobits
	.sectionflags	@""
	.align	16
	.zero		1024


//--------------------- .nv.shared.reserved.0     --------------------------
	.section	.nv.shared.reserved.0,"aw",@nobits
	.weak		__nv_reservedSMEM_offset_0_alias
	.size		__nv_reservedSMEM_offset_0_alias, 0, 64
	.other		__nv_reservedSMEM_offset_0_alias,@"STO_CUDA_RESERVED_SHARED STV_DEFAULT"
__nv_reservedSMEM_offset_0_alias:
	.zero		0
	.zero		64


//--------------------- .nv.shared._Z14blockMinKernelPKfPfi --------------------------
	.section	.nv.shared._Z14blockMinKernelPKfPfi,"aw",@nobits
	.sectionflags	@""
	.align	16
	.zero		1024


//--------------------- .nv.constant0._Z17blockArgMinKernelPKfPfPii --------------------------
	.section	.nv.constant0._Z17blockArgMinKernelPKfPfPii,"a",@progbits
	.sectionflags	@""
	.align	4
.nv.constant0._Z17blockArgMinKernelPKfPfPii:
	.zero		924


//--------------------- .nv.constant0._Z14blockMinKernelPKfPfi --------------------------
	.section	.nv.constant0._Z14blockMinKernelPKfPfi,"a",@progbits
	.sectionflags	@""
	.align	4
.nv.constant0._Z14blockMinKernelPKfPfi:
	.zero		916


//--------------------- SYMBOLS --------------------------

	.type		.nv.reservedSmem.offset0,@object
	.size		.nv.reservedSmem.offset0,0x4
	.type		.nv.reservedSmem.cap,@object
	.size		.nv.reservedSmem.cap,0x4
